	.headerflags	@"EF_CUDA_TEXMODE_UNIFIED EF_CUDA_64BIT_ADDRESS EF_CUDA_ACCELERATORS EF_CUDA_SM90 EF_CUDA_VIRTUAL_SM(EF_CUDA_SM90)"
	.elftype	@"ET_EXEC"


//--------------------- .nv.info                  --------------------------
	.section	.nv.info,"",@"SHT_CUDA_INFO"
	.align	4


	//----- nvinfo : EIATTR_REGCOUNT
	.align		4
        /*0000*/ 	.byte	0x04, 0x2f
        /*0002*/ 	.short	(.L_1 - .L_0)
	.align		4
.L_0:
        /*0004*/ 	.word	index@(triton_poi_fused__unsafe_index_add_mul_sub_27)
        /*0008*/ 	.word	0x00000022


	//----- nvinfo : EIATTR_MIN_STACK_SIZE
	.align		4
.L_1:
        /*000c*/ 	.byte	0x04, 0x12
        /*000e*/ 	.short	(.L_3 - .L_2)
	.align		4
.L_2:
        /*0010*/ 	.word	index@(triton_poi_fused__unsafe_index_add_mul_sub_27)
        /*0014*/ 	.word	0x00000000


	//----- nvinfo : EIATTR_FRAME_SIZE
	.align		4
.L_3:
        /*0018*/ 	.byte	0x04, 0x11
        /*001a*/ 	.short	(.L_5 - .L_4)
	.align		4
.L_4:
        /*001c*/ 	.word	index@(triton_poi_fused__unsafe_index_add_mul_sub_27)
        /*0020*/ 	.word	0x00000000


	//----- nvinfo : EIATTR_MIN_STACK_SIZE
	.align		4
.L_5:
        /*0024*/ 	.byte	0x04, 0x12
        /*0026*/ 	.short	(.L_7 - .L_6)
	.align		4
.L_6:
        /*0028*/ 	.word	index@(triton_poi_fused__unsafe_index_add_mul_sub_27)
        /*002c*/ 	.word	0x00000000
.L_7:


//--------------------- .nv.info.triton_poi_fused__unsafe_index_add_mul_sub_27 --------------------------
	.section	.nv.info.triton_poi_fused__unsafe_index_add_mul_sub_27,"",@"SHT_CUDA_INFO"
	.sectionflags	@""
	.align	4


	//----- nvinfo : EIATTR_CUDA_API_VERSION
	.align		4
        /*0000*/ 	.byte	0x04, 0x37
        /*0002*/ 	.short	(.L_9 - .L_8)
.L_8:
        /*0004*/ 	.word	0x0000007c


	//----- nvinfo : EIATTR_KPARAM_INFO
	.align		4
.L_9:
        /*0008*/ 	.byte	0x04, 0x17
        /*000a*/ 	.short	(.L_11 - .L_10)
.L_10:
        /*000c*/ 	.word	0x00000000
        /*0010*/ 	.short	0x0006
        /*0012*/ 	.short	0x0030
        /*0014*/ 	.byte	0x00, 0xf0, 0x11, 0x00


	//----- nvinfo : EIATTR_KPARAM_INFO
	.align		4
.L_11:
        /*0018*/ 	.byte	0x04, 0x17
        /*001a*/ 	.short	(.L_13 - .L_12)
.L_12:
        /*001c*/ 	.word	0x00000000
        /*0020*/ 	.short	0x0005
        /*0022*/ 	.short	0x0028
        /*0024*/ 	.byte	0x00, 0xf4, 0x21, 0x00


	//----- nvinfo : EIATTR_KPARAM_INFO
	.align		4
.L_13:
        /*0028*/ 	.byte	0x04, 0x17
        /*002a*/ 	.short	(.L_15 - .L_14)
.L_14:
        /*002c*/ 	.word	0x00000000
        /*0030*/ 	.short	0x0004
        /*0032*/ 	.short	0x0020
        /*0034*/ 	.byte	0x00, 0xf4, 0x21, 0x00


	//----- nvinfo : EIATTR_KPARAM_INFO
	.align		4
.L_15:
        /*0038*/ 	.byte	0x04, 0x17
        /*003a*/ 	.short	(.L_17 - .L_16)
.L_16:
        /*003c*/ 	.word	0x00000000
        /*0040*/ 	.short	0x0003
        /*0042*/ 	.short	0x0018
        /*0044*/ 	.byte	0x00, 0xf4, 0x21, 0x00


	//----- nvinfo : EIATTR_KPARAM_INFO
	.align		4
.L_17:
        /*0048*/ 	.byte	0x04, 0x17
        /*004a*/ 	.short	(.L_19 - .L_18)
.L_18:
        /*004c*/ 	.word	0x00000000
        /*0050*/ 	.short	0x0002
        /*0052*/ 	.short	0x0010
        /*0054*/ 	.byte	0x00, 0xf4, 0x21, 0x00


	//----- nvinfo : EIATTR_KPARAM_INFO
	.align		4
.L_19:
        /*0058*/ 	.byte	0x04, 0x17
        /*005a*/ 	.short	(.L_21 - .L_20)
.L_20:
        /*005c*/ 	.word	0x00000000
        /*0060*/ 	.short	0x0001
        /*0062*/ 	.short	0x0008
        /*0064*/ 	.byte	0x00, 0xf4, 0x21, 0x00


	//----- nvinfo : EIATTR_KPARAM_INFO
	.align		4
.L_21:
        /*0068*/ 	.byte	0x04, 0x17
        /*006a*/ 	.short	(.L_23 - .L_22)
.L_22:
        /*006c*/ 	.word	0x00000000
        /*0070*/ 	.short	0x0000
        /*0072*/ 	.short	0x0000
        /*0074*/ 	.byte	0x00, 0xf4, 0x21, 0x00


	//----- nvinfo : EIATTR_SPARSE_MMA_MASK
	.align		4
.L_23:
        /*0078*/ 	.byte	0x03, 0x50
        /*007a*/ 	.short	0x0000


	//----- nvinfo : EIATTR_MAXREG_COUNT
	.align		4
        /*007c*/ 	.byte	0x03, 0x1b
        /*007e*/ 	.short	0x00ff


	//----- nvinfo : EIATTR_EXIT_INSTR_OFFSETS
	.align		4
        /*0080*/ 	.byte	0x04, 0x1c
        /*0082*/ 	.short	(.L_25 - .L_24)


	//   ....[0]....
.L_24:
        /*0084*/ 	.word	0x00000b40


	//----- nvinfo : EIATTR_REQNTID
	.align		4
.L_25:
        /*0088*/ 	.byte	0x04, 0x10
        /*008a*/ 	.short	(.L_27 - .L_26)
.L_26:
        /*008c*/ 	.word	0x00000080
        /*0090*/ 	.word	0x00000001
        /*0094*/ 	.word	0x00000001


	//----- nvinfo : EIATTR_CBANK_PARAM_SIZE
	.align		4
.L_27:
        /*0098*/ 	.byte	0x03, 0x19
        /*009a*/ 	.short	0x0034


	//----- nvinfo : EIATTR_PARAM_CBANK
	.align		4
        /*009c*/ 	.byte	0x04, 0x0a
        /*009e*/ 	.short	(.L_29 - .L_28)
	.align		4
.L_28:
        /*00a0*/ 	.word	index@(.nv.constant0.triton_poi_fused__unsafe_index_add_mul_sub_27)
        /*00a4*/ 	.short	0x0210
        /*00a6*/ 	.short	0x0034


	//----- nvinfo : EIATTR_SW_WAR
	.align		4
.L_29:
        /*00a8*/ 	.byte	0x04, 0x36
        /*00aa*/ 	.short	(.L_31 - .L_30)
.L_30:
        /*00ac*/ 	.word	0x00000008
.L_31:


//--------------------- .nv.callgraph             --------------------------
	.section	.nv.callgraph,"",@"SHT_CUDA_CALLGRAPH"
	.align	4
	.sectionentsize	8
	.align		4
        /*0000*/ 	.word	0x00000000
	.align		4
        /*0004*/ 	.word	0xffffffff
	.align		4
        /*0008*/ 	.word	0x00000000
	.align		4
        /*000c*/ 	.word	0xfffffffe
	.align		4
        /*0010*/ 	.word	0x00000000
	.align		4
        /*0014*/ 	.word	0xfffffffd
	.align		4
        /*0018*/ 	.word	0x00000000
	.align		4
        /*001c*/ 	.word	0xfffffffc


//--------------------- .text.triton_poi_fused__unsafe_index_add_mul_sub_27 --------------------------
	.section	.text.triton_poi_fused__unsafe_index_add_mul_sub_27,"ax",@progbits
	.align	128
        .global         triton_poi_fused__unsafe_index_add_mul_sub_27
        .type           triton_poi_fused__unsafe_index_add_mul_sub_27,@function
        .size           triton_poi_fused__unsafe_index_add_mul_sub_27,(.L_x_1 - triton_poi_fused__unsafe_index_add_mul_sub_27)
        .other          triton_poi_fused__unsafe_index_add_mul_sub_27,@"STO_CUDA_ENTRY STV_DEFAULT"
triton_poi_fused__unsafe_index_add_mul_sub_27:
.text.triton_poi_fused__unsafe_index_add_mul_sub_27:
[----:B------:R-:W-:Y:S01]  /*0000*/  LDC R1, c[0x0][0x28] ;  /* 0x00000a00ff017b82 */ /* 0x000fe20000000800 */
[----:B------:R-:W1:Y:S07]  /*0010*/  S2R R0, SR_TID.X ;  /* 0x0000000000007919 */ /* 0x000e6e0000002100 */
[----:B------:R-:W2:Y:S01]  /*0020*/  LDC.64 R4, c[0x0][0x210] ;  /* 0x00008400ff047b82 */ /* 0x000ea20000000a00 */
[----:B------:R-:W-:Y:S01]  /*0030*/  ULDC.64 UR4, c[0x0][0x208] ;  /* 0x0000820000047ab9 */ /* 0x000fe20000000a00 */
[----:B------:R-:W-:Y:S01]  /*0040*/  ULDC.64 UR6, c[0x0][0x220] ;  /* 0x0000880000067ab9 */ /* 0x000fe20000000a00 */
[----:B------:R-:W3:Y:S05]  /*0050*/  S2R R3, SR_CTAID.X ;  /* 0x0000000000037919 */ /* 0x000eea0000002500 */
[----:B------:R-:W4:Y:S01]  /*0060*/  LDC.64 R26, c[0x0][0x218] ;  /* 0x00008600ff1a7b82 */ /* 0x000f220000000a00 */
[----:B-1----:R-:W-:Y:S01]  /*0070*/  IMAD.SHL.U32 R0, R0, 0x4, RZ ;  /* 0x0000000400007824 */ /* 0x002fe200078e00ff */
[----:B---3--:R-:W-:-:S04]  /*0080*/  SHF.R.S32.HI R18, RZ, 0x15, R3 ;  /* 0x00000015ff127819 */ /* 0x008fc80000011403 */
[----:B------:R-:W-:Y:S02]  /*0090*/  LOP3.LUT R0, R0, 0x1fc, RZ, 0xc0, !PT ;  /* 0x000001fc00007812 */ /* 0x000fe400078ec0ff */
[----:B------:R-:W-:-:S03]  /*00a0*/  SGXT R18, R18, 0x1 ;  /* 0x000000011212781a */ /* 0x000fc60000000200 */
[----:B------:R-:W-:-:S04]  /*00b0*/  IMAD R3, R3, 0x400, R0 ;  /* 0x0000040003037824 */ /* 0x000fc800078e0200 */
[----:B------:R-:W-:Y:S01]  /*00c0*/  VIADD R17, R3, 0x200 ;  /* 0x0000020003117836 */ /* 0x000fe20000000000 */
[----:B------:R-:W-:-:S04]  /*00d0*/  SHF.R.S32.HI R0, RZ, 0x1f, R3 ;  /* 0x0000001fff007819 */ /* 0x000fc80000011403 */
[----:B------:R-:W-:Y:S02]  /*00e0*/  LEA.HI R6, R18, R17, RZ, 0x6 ;  /* 0x0000001112067211 */ /* 0x000fe400078f30ff */
[----:B------:R-:W-:Y:S02]  /*00f0*/  LEA.HI R0, R0, R3, RZ, 0x6 ;  /* 0x0000000300007211 */ /* 0x000fe400078f30ff */
[----:B------:R-:W-:Y:S02]  /*0100*/  SHF.R.S32.HI R6, RZ, 0x6, R6 ;  /* 0x00000006ff067819 */ /* 0x000fe40000011406 */
[----:B------:R-:W-:Y:S02]  /*0110*/  SHF.R.S32.HI R2, RZ, 0x6, R0 ;  /* 0x00000006ff027819 */ /* 0x000fe40000011400 */
[----:B------:R-:W-:Y:S02]  /*0120*/  LEA.HI R8, R6, R6, RZ, 0x6 ;  /* 0x0000000606087211 */ /* 0x000fe400078f30ff */
[----:B------:R-:W-:-:S02]  /*0130*/  LEA.HI R7, R2, R2, RZ, 0x6 ;  /* 0x0000000202077211 */ /* 0x000fc400078f30ff */
[----:B------:R-:W-:Y:S02]  /*0140*/  LOP3.LUT R9, R8, 0xffffffc0, RZ, 0xc0, !PT ;  /* 0xffffffc008097812 */ /* 0x000fe400078ec0ff */
[----:B------:R-:W-:Y:S02]  /*0150*/  LOP3.LUT R7, R7, 0xffffffc0, RZ, 0xc0, !PT ;  /* 0xffffffc007077812 */ /* 0x000fe400078ec0ff */
[----:B------:R-:W-:Y:S01]  /*0160*/  LOP3.LUT R16, R0, 0xffffffc0, RZ, 0xc0, !PT ;  /* 0xffffffc000107812 */ /* 0x000fe200078ec0ff */
[----:B------:R-:W-:Y:S02]  /*0170*/  IMAD.IADD R9, R6, 0x1, -R9 ;  /* 0x0000000106097824 */ /* 0x000fe400078e0a09 */
[----:B------:R-:W-:Y:S02]  /*0180*/  IMAD.IADD R7, R2, 0x1, -R7 ;  /* 0x0000000102077824 */ /* 0x000fe400078e0a07 */
[--C-:B--2---:R-:W-:Y:S02]  /*0190*/  IMAD.WIDE R10, R9, 0x8, R4.reuse ;  /* 0x00000008090a7825 */ /* 0x104fe400078e0204 */
[----:B------:R-:W1:Y:S02]  /*01a0*/  LDC.64 R8, c[0x0][0x228] ;  /* 0x00008a00ff087b82 */ /* 0x000e640000000a00 */
[----:B------:R-:W-:-:S02]  /*01b0*/  IMAD.WIDE R20, R7, 0x8, R4 ;  /* 0x0000000807147825 */ /* 0x000fc400078e0204 */
[----:B------:R-:W2:Y:S02]  /*01c0*/  LDG.E.EL.64 R10, desc[UR4][R10.64] ;  /* 0x000000040a0a7981 */ /* 0x000ea4000c2e1b00 */
[----:B------:R-:W-:Y:S02]  /*01d0*/  IMAD.IADD R16, R3, 0x1, -R16 ;  /* 0x0000000103107824 */ /* 0x000fe400078e0a10 */
[----:B------:R-:W3:Y:S02]  /*01e0*/  LDG.E.EL.64 R20, desc[UR4][R20.64] ;  /* 0x0000000414147981 */ /* 0x000ee4000c2e1b00 */
[----:B----4-:R-:W-:-:S06]  /*01f0*/  IMAD.WIDE R12, R16, 0x8, R26 ;  /* 0x00000008100c7825 */ /* 0x010fcc00078e021a */
[----:B------:R-:W4:Y:S01]  /*0200*/  LDG.E.EL.128 R12, desc[UR4][R12.64] ;  /* 0x000000040c0c7981 */ /* 0x000f22000c2e1d00 */
[----:B-1----:R-:W-:-:S06]  /*0210*/  IMAD.WIDE R4, R16, 0x8, R8 ;  /* 0x0000000810047825 */ /* 0x002fcc00078e0208 */
[----:B------:R-:W5:Y:S01]  /*0220*/  LDG.E.EL.128 R4, desc[UR4][R4.64] ;  /* 0x0000000404047981 */ /* 0x000f62000c2e1d00 */
[----:B------:R-:W-:-:S05]  /*0230*/  VIADD R25, R3, 0x2 ;  /* 0x0000000203197836 */ /* 0x000fca0000000000 */
[----:B------:R-:W-:-:S04]  /*0240*/  LEA.HI R0, R18, R25, RZ, 0x6 ;  /* 0x0000001912007211 */ /* 0x000fc800078f30ff */
[----:B------:R-:W-:-:S05]  /*0250*/  LOP3.LUT R0, R0, 0xffffffc0, RZ, 0xc0, !PT ;  /* 0xffffffc000007812 */ /* 0x000fca00078ec0ff */
[----:B------:R-:W-:Y:S01]  /*0260*/  IMAD.IADD R25, R25, 0x1, -R0 ;  /* 0x0000000119197824 */ /* 0x000fe200078e0a00 */
[----:B------:R-:W-:-:S04]  /*0270*/  LEA.HI R17, R18, R17, RZ, 0xc ;  /* 0x0000001112117211 */ /* 0x000fc800078f60ff */
[----:B------:R-:W-:Y:S02]  /*0280*/  SHF.R.S32.HI R17, RZ, 0xc, R17 ;  /* 0x0000000cff117819 */ /* 0x000fe40000011411 */
[----:B--2---:R-:W-:-:S04]  /*0290*/  SHF.R.U32.HI R23, RZ, 0x1c, R11 ;  /* 0x0000001cff177819 */ /* 0x004fc8000001160b */
[----:B------:R-:W-:Y:S02]  /*02a0*/  LOP3.LUT R23, R23, 0x8, RZ, 0xc0, !PT ;  /* 0x0000000817177812 */ /* 0x000fe400078ec0ff */
[----:B---3--:R-:W-:Y:S02]  /*02b0*/  SHF.R.U32.HI R19, RZ, 0x1c, R21 ;  /* 0x0000001cff137819 */ /* 0x008fe40000011615 */
[----:B------:R-:W-:Y:S02]  /*02c0*/  IADD3 R2, P1, R10, R23, RZ ;  /* 0x000000170a027210 */ /* 0x000fe40007f3e0ff */
[----:B------:R-:W-:-:S03]  /*02d0*/  LOP3.LUT R19, R19, 0x8, RZ, 0xc0, !PT ;  /* 0x0000000813137812 */ /* 0x000fc600078ec0ff */
[----:B------:R-:W-:Y:S01]  /*02e0*/  IMAD.X R11, RZ, RZ, R11, P1 ;  /* 0x000000ffff0b7224 */ /* 0x000fe200008e060b */
[----:B------:R-:W-:Y:S02]  /*02f0*/  IADD3 R19, P0, R20, R19, RZ ;  /* 0x0000001314137210 */ /* 0x000fe40007f1e0ff */
[----:B----4-:R-:W-:Y:S02]  /*0300*/  SHF.R.U32.HI R28, RZ, 0x1a, R13 ;  /* 0x0000001aff1c7819 */ /* 0x010fe4000001160d */
[----:B------:R-:W-:Y:S01]  /*0310*/  SHF.L.U64.HI R0, R2, 0x5, R11 ;  /* 0x0000000502007819 */ /* 0x000fe2000001020b */
[----:B------:R-:W-:Y:S01]  /*0320*/  IMAD.X R20, RZ, RZ, R21, P0 ;  /* 0x000000ffff147224 */ /* 0x000fe200000e0615 */
[----:B------:R-:W-:Y:S01]  /*0330*/  LEA R29, P0, R12, UR6, 0x2 ;  /* 0x000000060c1d7c11 */ /* 0x000fe2000f8010ff */
[----:B------:R-:W-:Y:S01]  /*0340*/  IMAD.SHL.U32 R2, R2, 0x20, RZ ;  /* 0x0000002002027824 */ /* 0x000fe200078e00ff */
[----:B------:R-:W-:Y:S02]  /*0350*/  LOP3.LUT R28, R28, 0x20, RZ, 0xc0, !PT ;  /* 0x000000201c1c7812 */ /* 0x000fe400078ec0ff */
[----:B------:R-:W-:-:S02]  /*0360*/  LEA.HI.X R13, R12, UR7, R13, 0x2, P0 ;  /* 0x000000070c0d7c11 */ /* 0x000fc400080f140d */
[----:B------:R-:W-:Y:S01]  /*0370*/  IADD3 R22, P2, P3, R2, R29, R28 ;  /* 0x0000001d02167210 */ /* 0x000fe20007b5e01c */
[C---:B------:R-:W-:Y:S01]  /*0380*/  IMAD.SHL.U32 R10, R19.reuse, 0x20, RZ ;  /* 0x00000020130a7824 */ /* 0x040fe200078e00ff */
[----:B------:R-:W-:Y:S02]  /*0390*/  SHF.L.U64.HI R11, R19, 0x5, R20 ;  /* 0x00000005130b7819 */ /* 0x000fe40000010214 */
[----:B------:R-:W-:Y:S02]  /*03a0*/  IADD3.X R23, R0, R13, RZ, P2, P3 ;  /* 0x0000000d00177210 */ /* 0x000fe400017e64ff */
[----:B------:R-:W-:Y:S02]  /*03b0*/  SHF.R.U32.HI R19, RZ, 0x1a, R15 ;  /* 0x0000001aff137819 */ /* 0x000fe4000001160f */
[----:B------:R-:W-:Y:S01]  /*03c0*/  LEA R12, P2, R14, UR6, 0x2 ;  /* 0x000000060e0c7c11 */ /* 0x000fe2000f8410ff */
[----:B------:R-:W-:Y:S01]  /*03d0*/  IMAD.SHL.U32 R20, R17, 0x40, RZ ;  /* 0x0000004011147824 */ /* 0x000fe200078e00ff */
[----:B------:R-:W-:-:S02]  /*03e0*/  IADD3 R28, P0, P1, R10, R29, R28 ;  /* 0x0000001d0a1c7210 */ /* 0x000fc4000791e01c */
[----:B------:R-:W-:Y:S02]  /*03f0*/  LEA.HI R17, R18, R3, RZ, 0xc ;  /* 0x0000000312117211 */ /* 0x000fe400078f60ff */
[----:B------:R-:W-:Y:S02]  /*0400*/  LOP3.LUT R19, R19, 0x20, RZ, 0xc0, !PT ;  /* 0x0000002013137812 */ /* 0x000fe400078ec0ff */
[----:B------:R-:W-:Y:S02]  /*0410*/  LEA.HI.X R14, R14, UR7, R15, 0x2, P2 ;  /* 0x000000070e0e7c11 */ /* 0x000fe400090f140f */
[----:B-----5:R-:W-:Y:S02]  /*0420*/  SHF.R.U32.HI R15, RZ, 0x1a, R5 ;  /* 0x0000001aff0f7819 */ /* 0x020fe40000011605 */
[----:B------:R-:W-:Y:S02]  /*0430*/  IADD3 R18, P5, P4, R10, R12, R19 ;  /* 0x0000000c0a127210 */ /* 0x000fe40007cbe013 */
[----:B------:R-:W-:-:S02]  /*0440*/  SHF.R.S32.HI R17, RZ, 0xc, R17 ;  /* 0x0000000cff117819 */ /* 0x000fc40000011411 */
[----:B------:R-:W-:Y:S02]  /*0450*/  IADD3.X R29, R11, R13, RZ, P0, P1 ;  /* 0x0000000d0b1d7210 */ /* 0x000fe400007e24ff */
[----:B------:R-:W-:Y:S02]  /*0460*/  LOP3.LUT R13, R15, 0x20, RZ, 0xc0, !PT ;  /* 0x000000200f0d7812 */ /* 0x000fe400078ec0ff */
[----:B------:R-:W-:Y:S02]  /*0470*/  LEA R15, P0, R4, UR6, 0x2 ;  /* 0x00000006040f7c11 */ /* 0x000fe4000f8010ff */
[----:B------:R-:W-:Y:S01]  /*0480*/  IADD3 R12, P3, P2, R2, R12, R19 ;  /* 0x0000000c020c7210 */ /* 0x000fe20007a7e013 */
[----:B------:R-:W-:Y:S01]  /*0490*/  IMAD.SHL.U32 R21, R17, 0x40, RZ ;  /* 0x0000004011157824 */ /* 0x000fe200078e00ff */
[----:B------:R-:W-:Y:S02]  /*04a0*/  IADD3.X R19, R11, R14, RZ, P5, P4 ;  /* 0x0000000e0b137210 */ /* 0x000fe40002fe84ff */
[----:B------:R-:W-:-:S02]  /*04b0*/  LEA.HI.X R5, R4, UR7, R5, 0x2, P0 ;  /* 0x0000000704057c11 */ /* 0x000fc400080f1405 */
[----:B------:R-:W-:Y:S01]  /*04c0*/  IADD3 R30, P0, P1, R10, R15, R13 ;  /* 0x0000000f0a1e7210 */ /* 0x000fe2000791e00d */
[----:B------:R-:W-:-:S03]  /*04d0*/  IMAD.WIDE R18, R21, 0x4, R18 ;  /* 0x0000000415127825 */ /* 0x000fc600078e0212 */
[----:B------:R-:W-:Y:S02]  /*04e0*/  IADD3.X R31, R11, R5, RZ, P0, P1 ;  /* 0x000000050b1f7210 */ /* 0x000fe400007e24ff */
[----:B------:R-:W-:Y:S01]  /*04f0*/  IADD3 R4, P0, P1, R2, R15, R13 ;  /* 0x0000000f02047210 */ /* 0x000fe2000791e00d */
[----:B------:R1:W2:Y:S01]  /*0500*/  LDG.E.EL R24, desc[UR4][R18.64] ;  /* 0x0000000412187981 */ /* 0x0002a2000c2e1900 */
[----:B------:R-:W-:Y:S01]  /*0510*/  IADD3.X R13, R0, R14, RZ, P3, P2 ;  /* 0x0000000e000d7210 */ /* 0x000fe20001fe44ff */
[----:B------:R-:W-:Y:S01]  /*0520*/  IMAD.WIDE R22, R20, 0x4, R22 ;  /* 0x0000000414167825 */ /* 0x000fe200078e0216 */
[----:B------:R-:W-:-:S03]  /*0530*/  IADD3.X R5, R0, R5, RZ, P0, P1 ;  /* 0x0000000500057210 */ /* 0x000fc600007e24ff */
[C---:B------:R-:W-:Y:S02]  /*0540*/  IMAD.WIDE R12, R20.reuse, 0x4, R12 ;  /* 0x00000004140c7825 */ /* 0x040fe400078e020c */
[----:B------:R-:W3:Y:S01]  /*0550*/  LDG.E.EL R22, desc[UR4][R22.64] ;  /* 0x0000000416167981 */ /* 0x000ee2000c2e1900 */
[----:B-1----:R-:W1:Y:S01]  /*0560*/  LDC.64 R18, c[0x0][0x230] ;  /* 0x00008c00ff127b82 */ /* 0x002e620000000a00 */
[----:B------:R-:W-:-:S04]  /*0570*/  IMAD.WIDE R14, R20, 0x4, R4 ;  /* 0x00000004140e7825 */ /* 0x000fc800078e0204 */
[C---:B------:R-:W-:Y:S01]  /*0580*/  IMAD.WIDE R4, R25.reuse, 0x8, R8 ;  /* 0x0000000819047825 */ /* 0x040fe200078e0208 */
[----:B------:R-:W-:Y:S01]  /*0590*/  SHF.R.U32.HI R8, RZ, 0x1a, R7 ;  /* 0x0000001aff087819 */ /* 0x000fe20000011607 */
[----:B------:R-:W3:Y:S04]  /*05a0*/  LDG.E.EL R9, desc[UR4][R14.64] ;  /* 0x000000040e097981 */ /* 0x000ee8000c2e1900 */
[----:B------:R4:W5:Y:S01]  /*05b0*/  LDG.E.EL R23, desc[UR4][R12.64] ;  /* 0x000000040c177981 */ /* 0x000962000c2e1900 */
[----:B------:R-:W-:Y:S01]  /*05c0*/  LOP3.LUT R8, R8, 0x20, RZ, 0xc0, !PT ;  /* 0x0000002008087812 */ /* 0x000fe200078ec0ff */
[----:B----4-:R-:W-:Y:S01]  /*05d0*/  IMAD.WIDE R12, R25, 0x8, R26 ;  /* 0x00000008190c7825 */ /* 0x010fe200078e021a */
[----:B------:R-:W-:-:S04]  /*05e0*/  LEA R25, P0, R6, UR6, 0x2 ;  /* 0x0000000606197c11 */ /* 0x000fc8000f8010ff */
[----:B------:R-:W-:Y:S02]  /*05f0*/  LEA.HI.X R7, R6, UR7, R7, 0x2, P0 ;  /* 0x0000000706077c11 */ /* 0x000fe400080f1407 */
[----:B------:R-:W-:Y:S01]  /*0600*/  IADD3 R14, P0, P1, R10, R25, R8 ;  /* 0x000000190a0e7210 */ /* 0x000fe2000791e008 */
[----:B------:R-:W-:-:S03]  /*0610*/  IMAD.WIDE R28, R21, 0x4, R28 ;  /* 0x00000004151c7825 */ /* 0x000fc600078e021c */
[----:B------:R-:W-:Y:S01]  /*0620*/  IADD3.X R15, R11, R7, RZ, P0, P1 ;  /* 0x000000070b0f7210 */ /* 0x000fe200007e24ff */
[----:B------:R-:W-:Y:S02]  /*0630*/  IMAD.WIDE R30, R21, 0x4, R30 ;  /* 0x00000004151e7825 */ /* 0x000fe400078e021e */
[----:B------:R-:W4:Y:S02]  /*0640*/  LDG.E.EL R28, desc[UR4][R28.64] ;  /* 0x000000041c1c7981 */ /* 0x000f24000c2e1900 */
[----:B-1----:R-:W-:-:S04]  /*0650*/  IMAD.WIDE R18, R16, 0x4, R18 ;  /* 0x0000000410127825 */ /* 0x002fc800078e0212 */
[----:B------:R-:W-:Y:S01]  /*0660*/  IMAD.WIDE R14, R21, 0x4, R14 ;  /* 0x00000004150e7825 */ /* 0x000fe200078e020e */
[----:B------:R-:W-:Y:S01]  /*0670*/  IADD3 R6, P0, P1, R2, R25, R8 ;  /* 0x0000001902067210 */ /* 0x000fe2000791e008 */
[----:B------:R-:W2:Y:S04]  /*0680*/  LDG.E.EL.128 R16, desc[UR4][R18.64] ;  /* 0x0000000412107981 */ /* 0x000ea8000c2e1d00 */
[----:B------:R-:W4:Y:S04]  /*0690*/  LDG.E.EL R29, desc[UR4][R30.64] ;  /* 0x000000041e1d7981 */ /* 0x000f28000c2e1900 */
[----:B------:R-:W2:Y:S01]  /*06a0*/  LDG.E.EL R25, desc[UR4][R14.64] ;  /* 0x000000040e197981 */ /* 0x000ea2000c2e1900 */
[----:B------:R-:W-:-:S03]  /*06b0*/  IADD3.X R7, R0, R7, RZ, P0, P1 ;  /* 0x0000000700077210 */ /* 0x000fc600007e24ff */
[----:B------:R-:W5:Y:S01]  /*06c0*/  LDG.E.EL.128 R12, desc[UR4][R12.64] ;  /* 0x000000040c0c7981 */ /* 0x000f62000c2e1d00 */
[----:B------:R-:W-:-:S05]  /*06d0*/  IMAD.WIDE R6, R20, 0x4, R6 ;  /* 0x0000000414067825 */ /* 0x000fca00078e0206 */
[----:B------:R-:W5:Y:S04]  /*06e0*/  LDG.E.EL R26, desc[UR4][R6.64] ;  /* 0x00000004061a7981 */ /* 0x000f68000c2e1900 */
[----:B------:R-:W5:Y:S01]  /*06f0*/  LDG.E.EL.128 R4, desc[UR4][R4.64] ;  /* 0x0000000404047981 */ /* 0x000f62000c2e1d00 */
[----:B---3--:R-:W-:Y:S01]  /*0700*/  FADD R9, -R22, R9 ;  /* 0x0000000916097221 */ /* 0x008fe20000000100 */
[----:B----4-:R-:W-:-:S04]  /*0710*/  FADD R29, -R28, R29 ;  /* 0x0000001d1c1d7221 */ /* 0x010fc80000000100 */
[C---:B--2---:R-:W-:Y:S01]  /*0720*/  FFMA R8, R16.reuse, R29, R28 ;  /* 0x0000001d10087223 */ /* 0x044fe2000000001c */
[----:B------:R-:W-:Y:S01]  /*0730*/  FFMA R16, R16, R9, R22 ;  /* 0x0000000910107223 */ /* 0x000fe20000000016 */
[--C-:B-----5:R-:W-:Y:S02]  /*0740*/  SHF.R.U32.HI R29, RZ, 0x1a, R13.reuse ;  /* 0x0000001aff1d7819 */ /* 0x120fe4000001160d */
[C---:B------:R-:W-:Y:S02]  /*0750*/  LEA R28, P0, R12.reuse, UR6, 0x2 ;  /* 0x000000060c1c7c11 */ /* 0x040fe4000f8010ff */
[----:B------:R-:W-:Y:S02]  /*0760*/  LOP3.LUT R29, R29, 0x20, RZ, 0xc0, !PT ;  /* 0x000000201d1d7812 */ /* 0x000fe400078ec0ff */
[----:B------:R-:W-:Y:S02]  /*0770*/  LEA.HI.X R9, R12, UR7, R13, 0x2, P0 ;  /* 0x000000070c097c11 */ /* 0x000fe400080f140d */
[----:B------:R-:W-:-:S02]  /*0780*/  IADD3 R12, P0, P1, R10, R28, R29 ;  /* 0x0000001c0a0c7210 */ /* 0x000fc4000791e01d */
[----:B------:R-:W-:Y:S02]  /*0790*/  IADD3 R28, P2, P3, R2, R28, R29 ;  /* 0x0000001c021c7210 */ /* 0x000fe40007b5e01d */
[-C--:B------:R-:W-:Y:S02]  /*07a0*/  IADD3.X R13, R11, R9.reuse, RZ, P0, P1 ;  /* 0x000000090b0d7210 */ /* 0x080fe400007e24ff */
[----:B------:R-:W-:Y:S01]  /*07b0*/  IADD3.X R29, R0, R9, RZ, P2, P3 ;  /* 0x00000009001d7210 */ /* 0x000fe200017e64ff */
[----:B------:R-:W-:Y:S01]  /*07c0*/  FADD R9, -R24, R25 ;  /* 0x0000001918097221 */ /* 0x000fe20000000100 */
[----:B------:R-:W-:Y:S01]  /*07d0*/  FADD R26, -R23, R26 ;  /* 0x0000001a171a7221 */ /* 0x000fe20000000100 */
[----:B------:R-:W-:Y:S02]  /*07e0*/  SHF.R.U32.HI R25, RZ, 0x1a, R15 ;  /* 0x0000001aff197819 */ /* 0x000fe4000001160f */
[C---:B------:R-:W-:Y:S01]  /*07f0*/  FFMA R9, R17.reuse, R9, R24 ;  /* 0x0000000911097223 */ /* 0x040fe20000000018 */
[----:B------:R-:W-:Y:S01]  /*0800*/  SHF.R.U32.HI R22, RZ, 0x1a, R5 ;  /* 0x0000001aff167819 */ /* 0x000fe20000011605 */
[----:B------:R-:W-:Y:S01]  /*0810*/  FFMA R17, R17, R26, R23 ;  /* 0x0000001a11117223 */ /* 0x000fe20000000017 */
[----:B------:R-:W-:-:S02]  /*0820*/  LEA R24, P1, R4, UR6, 0x2 ;  /* 0x0000000604187c11 */ /* 0x000fc4000f8210ff */
[----:B------:R-:W-:Y:S02]  /*0830*/  LEA R23, P0, R14, UR6, 0x2 ;  /* 0x000000060e177c11 */ /* 0x000fe4000f8010ff */
[----:B------:R-:W-:Y:S02]  /*0840*/  LOP3.LUT R25, R25, 0x20, RZ, 0xc0, !PT ;  /* 0x0000002019197812 */ /* 0x000fe400078ec0ff */
[----:B------:R-:W-:Y:S02]  /*0850*/  LOP3.LUT R22, R22, 0x20, RZ, 0xc0, !PT ;  /* 0x0000002016167812 */ /* 0x000fe400078ec0ff */
[----:B------:R-:W-:Y:S02]  /*0860*/  LEA.HI.X R27, R4, UR7, R5, 0x2, P1 ;  /* 0x00000007041b7c11 */ /* 0x000fe400088f1405 */
[----:B------:R-:W-:Y:S02]  /*0870*/  LEA.HI.X R26, R14, UR7, R15, 0x2, P0 ;  /* 0x000000070e1a7c11 */ /* 0x000fe400080f140f */
[----:B------:R-:W-:-:S02]  /*0880*/  IADD3 R4, P2, P3, R10, R23, R25 ;  /* 0x000000170a047210 */ /* 0x000fc40007b5e019 */
[----:B------:R-:W-:Y:S02]  /*0890*/  IADD3 R14, P4, P5, R10, R24, R22 ;  /* 0x000000180a0e7210 */ /* 0x000fe40007d9e016 */
[C---:B------:R-:W-:Y:S02]  /*08a0*/  IADD3.X R5, R11.reuse, R26, RZ, P2, P3 ;  /* 0x0000001a0b057210 */ /* 0x040fe400017e64ff */
[----:B------:R-:W-:Y:S01]  /*08b0*/  IADD3.X R15, R11, R27, RZ, P4, P5 ;  /* 0x0000001b0b0f7210 */ /* 0x000fe200027ea4ff */
[----:B------:R-:W-:Y:S01]  /*08c0*/  IMAD.WIDE R4, R21, 0x4, R4 ;  /* 0x0000000415047825 */ /* 0x000fe200078e0204 */
[----:B------:R-:W-:-:S03]  /*08d0*/  IADD3 R22, P0, P1, R2, R24, R22 ;  /* 0x0000001802167210 */ /* 0x000fc6000791e016 */
[C---:B------:R-:W-:Y:S01]  /*08e0*/  IMAD.WIDE R14, R21.reuse, 0x4, R14 ;  /* 0x00000004150e7825 */ /* 0x040fe200078e020e */
[----:B------:R-:W-:Y:S01]  /*08f0*/  SHF.R.U32.HI R24, RZ, 0x1a, R7 ;  /* 0x0000001aff187819 */ /* 0x000fe20000011607 */
[----:B------:R-:W2:Y:S02]  /*0900*/  LDG.E.EL R4, desc[UR4][R4.64] ;  /* 0x0000000404047981 */ /* 0x000ea4000c2e1900 */
[----:B------:R-:W-:-:S04]  /*0910*/  IMAD.WIDE R12, R21, 0x4, R12 ;  /* 0x00000004150c7825 */ /* 0x000fc800078e020c */
[----:B------:R-:W-:Y:S02]  /*0920*/  IMAD.WIDE R28, R20, 0x4, R28 ;  /* 0x00000004141c7825 */ /* 0x000fe400078e021c */
[----:B------:R-:W3:Y:S04]  /*0930*/  LDG.E.EL R12, desc[UR4][R12.64] ;  /* 0x000000040c0c7981 */ /* 0x000ee8000c2e1900 */
[----:B------:R1:W3:Y:S04]  /*0940*/  LDG.E.EL R5, desc[UR4][R14.64] ;  /* 0x000000040e057981 */ /* 0x0002e8000c2e1900 */
[----:B------:R4:W5:Y:S01]  /*0950*/  LDG.E.EL R13, desc[UR4][R28.64] ;  /* 0x000000041c0d7981 */ /* 0x000962000c2e1900 */
[----:B-1----:R-:W-:-:S02]  /*0960*/  LOP3.LUT R15, R24, 0x20, RZ, 0xc0, !PT ;  /* 0x00000020180f7812 */ /* 0x002fc400078ec0ff */
[----:B------:R-:W-:-:S04]  /*0970*/  LEA R14, P2, R6, UR6, 0x2 ;  /* 0x00000006060e7c11 */ /* 0x000fc8000f8410ff */
[----:B------:R-:W-:Y:S02]  /*0980*/  LEA.HI.X R6, R6, UR7, R7, 0x2, P2 ;  /* 0x0000000706067c11 */ /* 0x000fe400090f1407 */
[----:B------:R-:W-:Y:S02]  /*0990*/  IADD3 R10, P4, P5, R10, R14, R15 ;  /* 0x0000000e0a0a7210 */ /* 0x000fe40007d9e00f */
[C---:B------:R-:W-:Y:S02]  /*09a0*/  IADD3 R24, P2, P3, R2.reuse, R23, R25 ;  /* 0x0000001702187210 */ /* 0x040fe40007b5e019 */
[----:B------:R-:W-:Y:S02]  /*09b0*/  IADD3.X R11, R11, R6, RZ, P4, P5 ;  /* 0x000000060b0b7210 */ /* 0x000fe400027ea4ff */
[----:B----4-:R-:W-:Y:S02]  /*09c0*/  IADD3 R28, P4, P5, R2, R14, R15 ;  /* 0x0000000e021c7210 */ /* 0x010fe40007d9e00f */
[----:B------:R-:W-:-:S02]  /*09d0*/  IADD3.X R25, R0, R26, RZ, P2, P3 ;  /* 0x0000001a00197210 */ /* 0x000fc400017e64ff */
[C---:B------:R-:W-:Y:S02]  /*09e0*/  IADD3.X R23, R0.reuse, R27, RZ, P0, P1 ;  /* 0x0000001b00177210 */ /* 0x040fe400007e24ff */
[----:B------:R-:W-:Y:S01]  /*09f0*/  IADD3.X R29, R0, R6, RZ, P4, P5 ;  /* 0x00000006001d7210 */ /* 0x000fe200027ea4ff */
[----:B------:R-:W-:Y:S02]  /*0a00*/  IMAD.WIDE R6, R21, 0x4, R10 ;  /* 0x0000000415067825 */ /* 0x000fe400078e020a */
[----:B------:R-:W1:Y:S02]  /*0a10*/  LDC.64 R10, c[0x0][0x238] ;  /* 0x00008e00ff0a7b82 */ /* 0x000e640000000a00 */
[C---:B------:R-:W-:Y:S02]  /*0a20*/  IMAD.WIDE R24, R20.reuse, 0x4, R24 ;  /* 0x0000000414187825 */ /* 0x040fe400078e0218 */
[----:B------:R-:W2:Y:S02]  /*0a30*/  LDG.E.EL R7, desc[UR4][R6.64] ;  /* 0x0000000406077981 */ /* 0x000ea4000c2e1900 */
[----:B------:R-:W-:-:S02]  /*0a40*/  IMAD.WIDE R22, R20, 0x4, R22 ;  /* 0x0000000414167825 */ /* 0x000fc400078e0216 */
[----:B------:R-:W4:Y:S02]  /*0a50*/  LDG.E.EL R24, desc[UR4][R24.64] ;  /* 0x0000000418187981 */ /* 0x000f24000c2e1900 */
[----:B------:R-:W-:Y:S02]  /*0a60*/  IMAD.WIDE R28, R20, 0x4, R28 ;  /* 0x00000004141c7825 */ /* 0x000fe400078e021c */
[----:B------:R-:W5:Y:S04]  /*0a70*/  LDG.E.EL R22, desc[UR4][R22.64] ;  /* 0x0000000416167981 */ /* 0x000f68000c2e1900 */
[----:B------:R-:W4:Y:S01]  /*0a80*/  LDG.E.EL R29, desc[UR4][R28.64] ;  /* 0x000000041c1d7981 */ /* 0x000f22000c2e1900 */
[----:B-1----:R-:W-:-:S04]  /*0a90*/  IMAD.WIDE R2, R3, 0x4, R10 ;  /* 0x0000000403027825 */ /* 0x002fc800078e020a */
[----:B---3--:R-:W-:-:S04]  /*0aa0*/  FADD R5, -R12, R5 ;  /* 0x000000050c057221 */ /* 0x008fc80000000100 */
[----:B------:R-:W-:Y:S01]  /*0ab0*/  FFMA R10, R18, R5, R12 ;  /* 0x00000005120a7223 */ /* 0x000fe2000000000c */
[----:B--2---:R-:W-:-:S04]  /*0ac0*/  FADD R11, -R4, R7 ;  /* 0x00000007040b7221 */ /* 0x004fc80000000100 */
[----:B------:R-:W-:Y:S01]  /*0ad0*/  FFMA R11, R19, R11, R4 ;  /* 0x0000000b130b7223 */ /* 0x000fe20000000004 */
[----:B-----5:R-:W-:Y:S01]  /*0ae0*/  FADD R0, -R13, R22 ;  /* 0x000000160d007221 */ /* 0x020fe20000000100 */
[----:B----4-:R-:W-:-:S03]  /*0af0*/  FADD R15, -R24, R29 ;  /* 0x0000001d180f7221 */ /* 0x010fc60000000100 */
[----:B------:R-:W-:Y:S01]  /*0b00*/  FFMA R18, R18, R0, R13 ;  /* 0x0000000012127223 */ /* 0x000fe2000000000d */
[----:B------:R-:W-:Y:S01]  /*0b10*/  FFMA R19, R19, R15, R24 ;  /* 0x0000000f13137223 */ /* 0x000fe20000000018 */
[----:B------:R-:W-:Y:S04]  /*0b20*/  STG.E.128 desc[UR4][R2.64], R8 ;  /* 0x0000000802007986 */ /* 0x000fe8000c101d04 */
[----:B------:R-:W-:Y:S01]  /*0b30*/  STG.E.128 desc[UR4][R2.64+0x800], R16 ;  /* 0x0008001002007986 */ /* 0x000fe2000c101d04 */
[----:B------:R-:W-:Y:S05]  /*0b40*/  EXIT ;  /* 0x000000000000794d */ /* 0x000fea0003800000 */
.L_x_0:
[----:B------:R-:W-:-:S00]  /*0b50*/  BRA `(.L_x_0) ;  /* 0xfffffffc00fc7947 */ /* 0x000fc0000383ffff */
[----:B------:R-:W-:-:S00]  /*0b60*/  NOP ;  /* 0x0000000000007918 */ /* 0x000fc00000000000 */
        /* <DEDUP_REMOVED lines=9> */
.L_x_1:


//--------------------- .nv.constant0.triton_poi_fused__unsafe_index_add_mul_sub_27 --------------------------
	.section	.nv.constant0.triton_poi_fused__unsafe_index_add_mul_sub_27,"a",@progbits
	.sectionflags	@""
	.align	4
.nv.constant0.triton_poi_fused__unsafe_index_add_mul_sub_27:
	.zero		580
